//
// Generated by NVIDIA NVVM Compiler
//
// Compiler Build ID: CL-36424714
// Cuda compilation tools, release 13.0, V13.0.88
// Based on NVVM 20.0.0
//

.version 9.0
.target sm_100
.address_size 64

	// .globl	_Z3mxviiPdS_S_

.visible .entry _Z3mxviiPdS_S_(
	.param .u32 _Z3mxviiPdS_S__param_0,
	.param .u32 _Z3mxviiPdS_S__param_1,
	.param .u64 .ptr .align 1 _Z3mxviiPdS_S__param_2,
	.param .u64 .ptr .align 1 _Z3mxviiPdS_S__param_3,
	.param .u64 .ptr .align 1 _Z3mxviiPdS_S__param_4
)
{
	.reg .pred 	%p<21>;
	.reg .b32 	%r<47>;
	.reg .b64 	%rd<58>;
	.reg .b64 	%fd<115>;

	ld.param.u32 	%r28, [_Z3mxviiPdS_S__param_0];
	ld.param.u32 	%r29, [_Z3mxviiPdS_S__param_1];
	ld.param.u64 	%rd13, [_Z3mxviiPdS_S__param_2];
	ld.param.u64 	%rd14, [_Z3mxviiPdS_S__param_3];
	ld.param.u64 	%rd15, [_Z3mxviiPdS_S__param_4];
	cvta.to.global.u64 	%rd1, %rd14;
	cvta.to.global.u64 	%rd2, %rd13;
	cvta.to.global.u64 	%rd3, %rd15;
	setp.lt.s32 	%p1, %r28, 1;
	@%p1 bra 	$L__BB0_28;
	setp.lt.s32 	%p2, %r29, 1;
	@%p2 bra 	$L__BB0_17;
	and.b32  	%r1, %r29, 15;
	add.s32 	%r2, %r1, -1;
	and.b32  	%r3, %r29, 7;
	add.s32 	%r4, %r3, -1;
	and.b32  	%r5, %r29, 2147483632;
	and.b32  	%r6, %r29, 3;
	neg.s32 	%r7, %r5;
	add.s64 	%rd4, %rd1, 64;
	mov.b32 	%r38, 0;
$L__BB0_3:
	setp.lt.u32 	%p11, %r29, 16;
	mul.lo.s32 	%r9, %r38, %r29;
	mov.b32 	%r41, 0;
	mov.f64 	%fd114, 0d0000000000000000;
	@%p11 bra 	$L__BB0_6;
	mul.wide.u32 	%rd28, %r9, 8;
	add.s64 	%rd29, %rd2, %rd28;
	add.s64 	%rd57, %rd29, 64;
	mov.f64 	%fd114, 0d0000000000000000;
	mov.u64 	%rd56, %rd4;
	mov.u32 	%r39, %r7;
$L__BB0_5:
	.pragma "nounroll";
	ld.global.f64 	%fd18, [%rd57+-64];
	ld.global.f64 	%fd19, [%rd56+-64];
	fma.rn.f64 	%fd20, %fd18, %fd19, %fd114;
	ld.global.f64 	%fd21, [%rd57+-56];
	ld.global.f64 	%fd22, [%rd56+-56];
	fma.rn.f64 	%fd23, %fd21, %fd22, %fd20;
	ld.global.f64 	%fd24, [%rd57+-48];
	ld.global.f64 	%fd25, [%rd56+-48];
	fma.rn.f64 	%fd26, %fd24, %fd25, %fd23;
	ld.global.f64 	%fd27, [%rd57+-40];
	ld.global.f64 	%fd28, [%rd56+-40];
	fma.rn.f64 	%fd29, %fd27, %fd28, %fd26;
	ld.global.f64 	%fd30, [%rd57+-32];
	ld.global.f64 	%fd31, [%rd56+-32];
	fma.rn.f64 	%fd32, %fd30, %fd31, %fd29;
	ld.global.f64 	%fd33, [%rd57+-24];
	ld.global.f64 	%fd34, [%rd56+-24];
	fma.rn.f64 	%fd35, %fd33, %fd34, %fd32;
	ld.global.f64 	%fd36, [%rd57+-16];
	ld.global.f64 	%fd37, [%rd56+-16];
	fma.rn.f64 	%fd38, %fd36, %fd37, %fd35;
	ld.global.f64 	%fd39, [%rd57+-8];
	ld.global.f64 	%fd40, [%rd56+-8];
	fma.rn.f64 	%fd41, %fd39, %fd40, %fd38;
	ld.global.f64 	%fd42, [%rd57];
	ld.global.f64 	%fd43, [%rd56];
	fma.rn.f64 	%fd44, %fd42, %fd43, %fd41;
	ld.global.f64 	%fd45, [%rd57+8];
	ld.global.f64 	%fd46, [%rd56+8];
	fma.rn.f64 	%fd47, %fd45, %fd46, %fd44;
	ld.global.f64 	%fd48, [%rd57+16];
	ld.global.f64 	%fd49, [%rd56+16];
	fma.rn.f64 	%fd50, %fd48, %fd49, %fd47;
	ld.global.f64 	%fd51, [%rd57+24];
	ld.global.f64 	%fd52, [%rd56+24];
	fma.rn.f64 	%fd53, %fd51, %fd52, %fd50;
	ld.global.f64 	%fd54, [%rd57+32];
	ld.global.f64 	%fd55, [%rd56+32];
	fma.rn.f64 	%fd56, %fd54, %fd55, %fd53;
	ld.global.f64 	%fd57, [%rd57+40];
	ld.global.f64 	%fd58, [%rd56+40];
	fma.rn.f64 	%fd59, %fd57, %fd58, %fd56;
	ld.global.f64 	%fd60, [%rd57+48];
	ld.global.f64 	%fd61, [%rd56+48];
	fma.rn.f64 	%fd62, %fd60, %fd61, %fd59;
	ld.global.f64 	%fd63, [%rd57+56];
	ld.global.f64 	%fd64, [%rd56+56];
	fma.rn.f64 	%fd114, %fd63, %fd64, %fd62;
	add.s32 	%r39, %r39, 16;
	add.s64 	%rd57, %rd57, 128;
	add.s64 	%rd56, %rd56, 128;
	setp.ne.s32 	%p12, %r39, 0;
	mov.u32 	%r41, %r5;
	@%p12 bra 	$L__BB0_5;
$L__BB0_6:
	setp.eq.s32 	%p13, %r1, 0;
	@%p13 bra 	$L__BB0_16;
	setp.lt.u32 	%p14, %r2, 7;
	@%p14 bra 	$L__BB0_9;
	add.s32 	%r35, %r41, %r9;
	mul.wide.u32 	%rd30, %r35, 8;
	add.s64 	%rd31, %rd2, %rd30;
	ld.global.f64 	%fd66, [%rd31];
	cvt.u64.u32 	%rd32, %r41;
	mul.wide.u32 	%rd33, %r41, 8;
	add.s64 	%rd34, %rd1, %rd33;
	ld.global.f64 	%fd67, [%rd34];
	fma.rn.f64 	%fd68, %fd66, %fd67, %fd114;
	cvt.u64.u32 	%rd35, %r9;
	add.s64 	%rd36, %rd32, %rd35;
	shl.b64 	%rd37, %rd36, 3;
	add.s64 	%rd38, %rd2, %rd37;
	ld.global.f64 	%fd69, [%rd38+8];
	ld.global.f64 	%fd70, [%rd34+8];
	fma.rn.f64 	%fd71, %fd69, %fd70, %fd68;
	ld.global.f64 	%fd72, [%rd38+16];
	ld.global.f64 	%fd73, [%rd34+16];
	fma.rn.f64 	%fd74, %fd72, %fd73, %fd71;
	ld.global.f64 	%fd75, [%rd38+24];
	ld.global.f64 	%fd76, [%rd34+24];
	fma.rn.f64 	%fd77, %fd75, %fd76, %fd74;
	ld.global.f64 	%fd78, [%rd38+32];
	ld.global.f64 	%fd79, [%rd34+32];
	fma.rn.f64 	%fd80, %fd78, %fd79, %fd77;
	ld.global.f64 	%fd81, [%rd38+40];
	ld.global.f64 	%fd82, [%rd34+40];
	fma.rn.f64 	%fd83, %fd81, %fd82, %fd80;
	ld.global.f64 	%fd84, [%rd38+48];
	ld.global.f64 	%fd85, [%rd34+48];
	fma.rn.f64 	%fd86, %fd84, %fd85, %fd83;
	ld.global.f64 	%fd87, [%rd38+56];
	ld.global.f64 	%fd88, [%rd34+56];
	fma.rn.f64 	%fd114, %fd87, %fd88, %fd86;
	add.s32 	%r41, %r41, 8;
$L__BB0_9:
	setp.eq.s32 	%p15, %r3, 0;
	@%p15 bra 	$L__BB0_16;
	setp.lt.u32 	%p16, %r4, 3;
	@%p16 bra 	$L__BB0_12;
	add.s32 	%r36, %r41, %r9;
	mul.wide.u32 	%rd39, %r36, 8;
	add.s64 	%rd40, %rd2, %rd39;
	ld.global.f64 	%fd90, [%rd40];
	cvt.u64.u32 	%rd41, %r41;
	mul.wide.u32 	%rd42, %r41, 8;
	add.s64 	%rd43, %rd1, %rd42;
	ld.global.f64 	%fd91, [%rd43];
	fma.rn.f64 	%fd92, %fd90, %fd91, %fd114;
	cvt.u64.u32 	%rd44, %r9;
	add.s64 	%rd45, %rd41, %rd44;
	shl.b64 	%rd46, %rd45, 3;
	add.s64 	%rd47, %rd2, %rd46;
	ld.global.f64 	%fd93, [%rd47+8];
	ld.global.f64 	%fd94, [%rd43+8];
	fma.rn.f64 	%fd95, %fd93, %fd94, %fd92;
	ld.global.f64 	%fd96, [%rd47+16];
	ld.global.f64 	%fd97, [%rd43+16];
	fma.rn.f64 	%fd98, %fd96, %fd97, %fd95;
	ld.global.f64 	%fd99, [%rd47+24];
	ld.global.f64 	%fd100, [%rd43+24];
	fma.rn.f64 	%fd114, %fd99, %fd100, %fd98;
	add.s32 	%r41, %r41, 4;
$L__BB0_12:
	setp.eq.s32 	%p17, %r6, 0;
	@%p17 bra 	$L__BB0_16;
	setp.eq.s32 	%p18, %r6, 1;
	add.s32 	%r37, %r41, %r9;
	mul.wide.u32 	%rd48, %r37, 8;
	add.s64 	%rd49, %rd2, %rd48;
	ld.global.f64 	%fd101, [%rd49];
	cvt.u64.u32 	%rd10, %r41;
	mul.wide.u32 	%rd50, %r41, 8;
	add.s64 	%rd11, %rd1, %rd50;
	ld.global.f64 	%fd102, [%rd11];
	fma.rn.f64 	%fd114, %fd101, %fd102, %fd114;
	@%p18 bra 	$L__BB0_16;
	setp.eq.s32 	%p19, %r6, 2;
	cvt.u64.u32 	%rd51, %r9;
	add.s64 	%rd52, %rd10, %rd51;
	shl.b64 	%rd53, %rd52, 3;
	add.s64 	%rd12, %rd2, %rd53;
	ld.global.f64 	%fd103, [%rd12+8];
	ld.global.f64 	%fd104, [%rd11+8];
	fma.rn.f64 	%fd114, %fd103, %fd104, %fd114;
	@%p19 bra 	$L__BB0_16;
	ld.global.f64 	%fd105, [%rd12+16];
	ld.global.f64 	%fd106, [%rd11+16];
	fma.rn.f64 	%fd114, %fd105, %fd106, %fd114;
$L__BB0_16:
	mul.wide.u32 	%rd54, %r38, 8;
	add.s64 	%rd55, %rd3, %rd54;
	st.global.f64 	[%rd55], %fd114;
	add.s32 	%r38, %r38, 1;
	setp.eq.s32 	%p20, %r38, %r28;
	@%p20 bra 	$L__BB0_28;
	bra.uni 	$L__BB0_3;
$L__BB0_17:
	and.b32  	%r18, %r28, 7;
	setp.lt.u32 	%p3, %r28, 8;
	mov.b32 	%r45, 0;
	@%p3 bra 	$L__BB0_20;
	and.b32  	%r45, %r28, 2147483640;
	mov.b32 	%r43, 0;
$L__BB0_19:
	.pragma "nounroll";
	mul.wide.u32 	%rd16, %r43, 8;
	add.s64 	%rd17, %rd3, %rd16;
	mov.b64 	%rd18, 0;
	st.global.u64 	[%rd17], %rd18;
	st.global.u64 	[%rd17+8], %rd18;
	st.global.u64 	[%rd17+16], %rd18;
	st.global.u64 	[%rd17+24], %rd18;
	st.global.u64 	[%rd17+32], %rd18;
	st.global.u64 	[%rd17+40], %rd18;
	st.global.u64 	[%rd17+48], %rd18;
	st.global.u64 	[%rd17+56], %rd18;
	add.s32 	%r43, %r43, 8;
	setp.ne.s32 	%p4, %r43, %r45;
	@%p4 bra 	$L__BB0_19;
$L__BB0_20:
	setp.eq.s32 	%p5, %r18, 0;
	@%p5 bra 	$L__BB0_28;
	and.b32  	%r23, %r28, 3;
	setp.lt.u32 	%p6, %r18, 4;
	@%p6 bra 	$L__BB0_23;
	mul.wide.u32 	%rd19, %r45, 8;
	add.s64 	%rd20, %rd3, %rd19;
	mov.b64 	%rd21, 0;
	st.global.u64 	[%rd20], %rd21;
	st.global.u64 	[%rd20+8], %rd21;
	st.global.u64 	[%rd20+16], %rd21;
	st.global.u64 	[%rd20+24], %rd21;
	add.s32 	%r45, %r45, 4;
$L__BB0_23:
	setp.eq.s32 	%p7, %r23, 0;
	@%p7 bra 	$L__BB0_28;
	setp.eq.s32 	%p8, %r23, 1;
	@%p8 bra 	$L__BB0_26;
	mul.wide.u32 	%rd22, %r45, 8;
	add.s64 	%rd23, %rd3, %rd22;
	mov.b64 	%rd24, 0;
	st.global.u64 	[%rd23], %rd24;
	st.global.u64 	[%rd23+8], %rd24;
	add.s32 	%r45, %r45, 2;
$L__BB0_26:
	and.b32  	%r32, %r28, 1;
	setp.eq.b32 	%p9, %r32, 1;
	not.pred 	%p10, %p9;
	@%p10 bra 	$L__BB0_28;
	mul.wide.u32 	%rd25, %r45, 8;
	add.s64 	%rd26, %rd3, %rd25;
	mov.b64 	%rd27, 0;
	st.global.u64 	[%rd26], %rd27;
$L__BB0_28:
	ret;

}


// ===== COMPILED SASS (sm_100) =====

	.target	sm_100

	.elftype	@"ET_EXEC"


//--------------------- .note.nv.tkinfo           --------------------------
	.section	.note.nv.tkinfo,"",@"SHT_NOTE"
	.sectionflags	@"SHF_NOTE_NV_TKINFO"
	.tkinfo
        /*0018*/ 	.word	0x00000002
        /*0030*/ 	.string	""
        /*0030*/ 	.string	"ptxas"
        /*0030*/ 	.string	"Cuda compilation tools, release 13.0, V13.0.88"
        /*0030*/ 	.string	"Build cuda_13.0.r13.0/compiler.36424714_0"
        /*0030*/ 	.string	"-arch sm_100 -m 64 "



//--------------------- .note.nv.cuinfo           --------------------------
	.section	.note.nv.cuinfo,"",@"SHT_NOTE"
	.sectionflags	@"SHF_NOTE_NV_CUINFO"
        /*0018*/ 	.short	0x0002
        /*001a*/ 	.short	0x0064
        /*001c*/ 	.short	0x0082
	.zero		2


//--------------------- .nv.info                  --------------------------
	.section	.nv.info,"",@"SHT_CUDA_INFO"
	.align	4


	//----- nvinfo : EIATTR_REGCOUNT
	.align		4
        /*0000*/ 	.byte	0x04, 0x2f
        /*0002*/ 	.short	(.L_1 - .L_0)
	.align		4
.L_0:
        /*0004*/ 	.word	index@(_Z3mxviiPdS_S_)
        /*0008*/ 	.word	0x0000001f


	//----- nvinfo : EIATTR_FRAME_SIZE
	.align		4
.L_1:
        /*000c*/ 	.byte	0x04, 0x11
        /*000e*/ 	.short	(.L_3 - .L_2)
	.align		4
.L_2:
        /*0010*/ 	.word	index@(_Z3mxviiPdS_S_)
        /*0014*/ 	.word	0x00000000


	//----- nvinfo : EIATTR_MIN_STACK_SIZE
	.align		4
.L_3:
        /*0018*/ 	.byte	0x04, 0x12
        /*001a*/ 	.short	(.L_5 - .L_4)
	.align		4
.L_4:
        /*001c*/ 	.word	index@(_Z3mxviiPdS_S_)
        /*0020*/ 	.word	0x00000000
.L_5:


//--------------------- .nv.compat                --------------------------
	.section	.nv.compat,"",@"SHT_CUDA_COMPAT_INFO"
	.align	4
        /*0000*/ 	.byte	0x02, 0x09, 0x00, 0x00, 0x02, 0x02, 0x01, 0x00, 0x02, 0x05, 0x05, 0x00, 0x03, 0x07, 0x01, 0x01
        /*0010*/ 	.byte	0x02, 0x03, 0x00, 0x00, 0x02, 0x06, 0x01, 0x00, 0x04, 0x0b, 0x08, 0x00, 0x01, 0x00, 0x00, 0x00
        /*0020*/ 	.byte	0x00, 0x00, 0x00, 0x00


//--------------------- .nv.info._Z3mxviiPdS_S_   --------------------------
	.section	.nv.info._Z3mxviiPdS_S_,"",@"SHT_CUDA_INFO"
	.sectionflags	@""
	.align	4


	//----- nvinfo : EIATTR_CUDA_API_VERSION
	.align		4
        /*0000*/ 	.byte	0x04, 0x37
        /*0002*/ 	.short	(.L_7 - .L_6)
.L_6:
        /*0004*/ 	.word	0x00000082


	//----- nvinfo : EIATTR_KPARAM_INFO
	.align		4
.L_7:
        /*0008*/ 	.byte	0x04, 0x17
        /*000a*/ 	.short	(.L_9 - .L_8)
.L_8:
        /*000c*/ 	.word	0x00000000
        /*0010*/ 	.short	0x0004
        /*0012*/ 	.short	0x0018
        /*0014*/ 	.byte	0x00, 0xf5, 0x21, 0x00


	//----- nvinfo : EIATTR_KPARAM_INFO
	.align		4
.L_9:
        /*0018*/ 	.byte	0x04, 0x17
        /*001a*/ 	.short	(.L_11 - .L_10)
.L_10:
        /*001c*/ 	.word	0x00000000
        /*0020*/ 	.short	0x0003
        /*0022*/ 	.short	0x0010
        /*0024*/ 	.byte	0x00, 0xf5, 0x21, 0x00


	//----- nvinfo : EIATTR_KPARAM_INFO
	.align		4
.L_11:
        /*0028*/ 	.byte	0x04, 0x17
        /*002a*/ 	.short	(.L_13 - .L_12)
.L_12:
        /*002c*/ 	.word	0x00000000
        /*0030*/ 	.short	0x0002
        /*0032*/ 	.short	0x0008
        /*0034*/ 	.byte	0x00, 0xf5, 0x21, 0x00


	//----- nvinfo : EIATTR_KPARAM_INFO
	.align		4
.L_13:
        /*0038*/ 	.byte	0x04, 0x17
        /*003a*/ 	.short	(.L_15 - .L_14)
.L_14:
        /*003c*/ 	.word	0x00000000
        /*0040*/ 	.short	0x0001
        /*0042*/ 	.short	0x0004
        /*0044*/ 	.byte	0x00, 0xf0, 0x11, 0x00


	//----- nvinfo : EIATTR_KPARAM_INFO
	.align		4
.L_15:
        /*0048*/ 	.byte	0x04, 0x17
        /*004a*/ 	.short	(.L_17 - .L_16)
.L_16:
        /*004c*/ 	.word	0x00000000
        /*0050*/ 	.short	0x0000
        /*0052*/ 	.short	0x0000
        /*0054*/ 	.byte	0x00, 0xf0, 0x11, 0x00


	//----- nvinfo : EIATTR_SPARSE_MMA_MASK
	.align		4
.L_17:
        /*0058*/ 	.byte	0x03, 0x50
        /*005a*/ 	.short	0x0000


	//----- nvinfo : EIATTR_MAXREG_COUNT
	.align		4
        /*005c*/ 	.byte	0x03, 0x1b
        /*005e*/ 	.short	0x00ff


	//----- nvinfo : EIATTR_MERCURY_ISA_VERSION
	.align		4
        /*0060*/ 	.byte	0x03, 0x5f
        /*0062*/ 	.short	0x0101


	//----- nvinfo : EIATTR_VRC_CTA_INIT_COUNT
	.align		4
        /*0064*/ 	.byte	0x02, 0x4a
	.zero		1
	.zero		1


	//----- nvinfo : EIATTR_EXIT_INSTR_OFFSETS
	.align		4
        /*0068*/ 	.byte	0x04, 0x1c
        /*006a*/ 	.short	(.L_19 - .L_18)


	//   ....[0]....
.L_18:
        /*006c*/ 	.word	0x00000030


	//   ....[1]....
        /*0070*/ 	.word	0x00000bd0


	//   ....[2]....
        /*0074*/ 	.word	0x00000d30


	//   ....[3]....
        /*0078*/ 	.word	0x00000df0


	//   ....[4]....
        /*007c*/ 	.word	0x00000e70


	//   ....[5]....
        /*0080*/ 	.word	0x00000ec0


	//----- nvinfo : EIATTR_CBANK_PARAM_SIZE
	.align		4
.L_19:
        /*0084*/ 	.byte	0x03, 0x19
        /*0086*/ 	.short	0x0020


	//----- nvinfo : EIATTR_PARAM_CBANK
	.align		4
        /*0088*/ 	.byte	0x04, 0x0a
        /*008a*/ 	.short	(.L_21 - .L_20)
	.align		4
.L_20:
        /*008c*/ 	.word	index@(.nv.constant0._Z3mxviiPdS_S_)
        /*0090*/ 	.short	0x0380
        /*0092*/ 	.short	0x0020


	//----- nvinfo : EIATTR_SW_WAR
	.align		4
.L_21:
        /*0094*/ 	.byte	0x04, 0x36
        /*0096*/ 	.short	(.L_23 - .L_22)
.L_22:
        /*0098*/ 	.word	0x00000008
.L_23:


//--------------------- .nv.callgraph             --------------------------
	.section	.nv.callgraph,"",@"SHT_CUDA_CALLGRAPH"
	.align	4
	.sectionentsize	8
	.align		4
        /*0000*/ 	.word	0x00000000
	.align		4
        /*0004*/ 	.word	0xffffffff
	.align		4
        /*0008*/ 	.word	0x00000000
	.align		4
        /*000c*/ 	.word	0xfffffffe
	.align		4
        /*0010*/ 	.word	0x00000000
	.align		4
        /*0014*/ 	.word	0xfffffffd
	.align		4
        /*0018*/ 	.word	0x00000000
	.align		4
        /*001c*/ 	.word	0xfffffffc


//--------------------- .text._Z3mxviiPdS_S_      --------------------------
	.section	.text._Z3mxviiPdS_S_,"ax",@progbits
	.align	128
        .global         _Z3mxviiPdS_S_
        .type           _Z3mxviiPdS_S_,@function
        .size           _Z3mxviiPdS_S_,(.L_x_11 - _Z3mxviiPdS_S_)
        .other          _Z3mxviiPdS_S_,@"STO_CUDA_ENTRY STV_DEFAULT"
_Z3mxviiPdS_S_:
.text._Z3mxviiPdS_S_:
[----:B------:R-:W-:Y:S08]  /*0000*/  LDC R1, c[0x0][0x37c] ;  /* 0x0000df00ff017b82 */ /* 0x000ff00000000800 */
[----:B------:R-:W0:Y:S02]  /*0010*/  LDC R6, c[0x0][0x380] ;  /* 0x0000e000ff067b82 */ /* 0x000e240000000800 */
[----:B0-----:R-:W-:-:S13]  /*0020*/  ISETP.GE.AND P0, PT, R6, 0x1, PT ;  /* 0x000000010600780c */ /* 0x001fda0003f06270 */
[----:B------:R-:W-:Y:S05]  /*0030*/  @!P0 EXIT ;  /* 0x000000000000894d */ /* 0x000fea0003800000 */
[----:B------:R-:W0:Y:S01]  /*0040*/  LDC R4, c[0x0][0x384] ;  /* 0x0000e100ff047b82 */ /* 0x000e220000000800 */
[----:B------:R-:W1:Y:S01]  /*0050*/  LDCU.64 UR6, c[0x0][0x358] ;  /* 0x00006b00ff0677ac */ /* 0x000e620008000a00 */
[----:B0-----:R-:W-:-:S13]  /*0060*/  ISETP.GE.AND P0, PT, R4, 0x1, PT ;  /* 0x000000010400780c */ /* 0x001fda0003f06270 */
[----:B-1----:R-:W-:Y:S05]  /*0070*/  @!P0 BRA `(.L_x_0) ;  /* 0x0000000800dc8947 */ /* 0x002fea0003800000 */
[----:B------:R-:W0:Y:S01]  /*0080*/  LDCU.64 UR4, c[0x0][0x390] ;  /* 0x00007200ff0477ac */ /* 0x000e220008000a00 */
[C---:B------:R-:W-:Y:S02]  /*0090*/  LOP3.LUT R0, R4.reuse, 0xf, RZ, 0xc0, !PT ;  /* 0x0000000f04007812 */ /* 0x040fe400078ec0ff */
[----:B------:R-:W-:-:S03]  /*00a0*/  LOP3.LUT R2, R4, 0x7, RZ, 0xc0, !PT ;  /* 0x0000000704027812 */ /* 0x000fc600078ec0ff */
[----:B------:R-:W-:Y:S02]  /*00b0*/  VIADD R3, R0, 0xffffffff ;  /* 0xffffffff00037836 */ /* 0x000fe40000000000 */
[----:B------:R-:W-:-:S03]  /*00c0*/  VIADD R5, R2, 0xffffffff ;  /* 0xffffffff02057836 */ /* 0x000fc60000000000 */
[----:B------:R-:W-:Y:S02]  /*00d0*/  ISETP.GE.U32.AND P1, PT, R3, 0x7, PT ;  /* 0x000000070300780c */ /* 0x000fe40003f26070 */
[C---:B------:R-:W-:Y:S02]  /*00e0*/  LOP3.LUT R3, R4.reuse, 0x7ffffff0, RZ, 0xc0, !PT ;  /* 0x7ffffff004037812 */ /* 0x040fe400078ec0ff */
[----:B------:R-:W-:Y:S01]  /*00f0*/  ISETP.GE.U32.AND P0, PT, R5, 0x3, PT ;  /* 0x000000030500780c */ /* 0x000fe20003f06070 */
[----:B------:R-:W-:Y:S01]  /*0100*/  IMAD.MOV.U32 R5, RZ, RZ, RZ ;  /* 0x000000ffff057224 */ /* 0x000fe200078e00ff */
[----:B------:R-:W-:Y:S01]  /*0110*/  LOP3.LUT R4, R4, 0x3, RZ, 0xc0, !PT ;  /* 0x0000000304047812 */ /* 0x000fe200078ec0ff */
[----:B0-----:R-:W-:Y:S01]  /*0120*/  UIADD3 UR4, UP0, UPT, UR4, 0x40, URZ ;  /* 0x0000004004047890 */ /* 0x001fe2000ff1e0ff */
[----:B------:R-:W-:-:S03]  /*0130*/  IMAD.MOV R26, RZ, RZ, -R3 ;  /* 0x000000ffff1a7224 */ /* 0x000fc600078e0a03 */
[----:B------:R-:W-:-:S12]  /*0140*/  UIADD3.X UR5, UPT, UPT, URZ, UR5, URZ, UP0, !UPT ;  /* 0x00000005ff057290 */ /* 0x000fd800087fe4ff */
.L_x_6:
[----:B0-----:R-:W0:Y:S01]  /*0150*/  LDCU UR8, c[0x0][0x384] ;  /* 0x00007080ff0877ac */ /* 0x001e220008000800 */
[----:B------:R-:W-:Y:S01]  /*0160*/  IMAD.MOV.U32 R28, RZ, RZ, RZ ;  /* 0x000000ffff1c7224 */ /* 0x000fe200078e00ff */
[----:B------:R-:W-:Y:S01]  /*0170*/  CS2R R20, SRZ ;  /* 0x0000000000147805 */ /* 0x000fe2000001ff00 */
[----:B0-----:R-:W-:Y:S02]  /*0180*/  UISETP.GE.U32.AND UP0, UPT, UR8, 0x10, UPT ;  /* 0x000000100800788c */ /* 0x001fe4000bf06070 */
[----:B------:R-:W-:-:S07]  /*0190*/  IMAD R27, R5, UR8, RZ ;  /* 0x00000008051b7c24 */ /* 0x000fce000f8e02ff */
[----:B------:R-:W-:Y:S05]  /*01a0*/  BRA.U !UP0, `(.L_x_1) ;  /* 0x0000000508107547 */ /* 0x000fea000b800000 */
[----:B------:R-:W0:Y:S01]  /*01b0*/  LDC.64 R6, c[0x0][0x388] ;  /* 0x0000e200ff067b82 */ /* 0x000e220000000a00 */
[----:B------:R-:W-:Y:S01]  /*01c0*/  IMAD.U32 R12, RZ, RZ, UR4 ;  /* 0x00000004ff0c7e24 */ /* 0x000fe2000f8e00ff */
[----:B------:R-:W-:Y:S01]  /*01d0*/  CS2R R20, SRZ ;  /* 0x0000000000147805 */ /* 0x000fe2000001ff00 */
[----:B------:R-:W-:Y:S02]  /*01e0*/  IMAD.U32 R13, RZ, RZ, UR5 ;  /* 0x00000005ff0d7e24 */ /* 0x000fe4000f8e00ff */
[----:B------:R-:W-:Y:S02]  /*01f0*/  IMAD.MOV.U32 R24, RZ, RZ, R26 ;  /* 0x000000ffff187224 */ /* 0x000fe400078e001a */
[----:B0-----:R-:W-:-:S03]  /*0200*/  IMAD.WIDE.U32 R6, R27, 0x8, R6 ;  /* 0x000000081b067825 */ /* 0x001fc600078e0006 */
[----:B------:R-:W-:-:S05]  /*0210*/  IADD3 R14, P2, PT, R6, 0x40, RZ ;  /* 0x00000040060e7810 */ /* 0x000fca0007f5e0ff */
[----:B------:R-:W-:-:S08]  /*0220*/  IMAD.X R15, RZ, RZ, R7, P2 ;  /* 0x000000ffff0f7224 */ /* 0x000fd000010e0607 */
.L_x_2:
[----:B------:R-:W-:Y:S01]  /*0230*/  IMAD.MOV.U32 R6, RZ, RZ, R14 ;  /* 0x000000ffff067224 */ /* 0x000fe200078e000e */
[----:B------:R-:W-:Y:S01]  /*0240*/  MOV R7, R15 ;  /* 0x0000000f00077202 */ /* 0x000fe20000000f00 */
[----:B------:R-:W-:Y:S02]  /*0250*/  IMAD.MOV.U32 R8, RZ, RZ, R12 ;  /* 0x000000ffff087224 */ /* 0x000fe400078e000c */
[----:B------:R-:W-:Y:S02]  /*0260*/  IMAD.MOV.U32 R9, RZ, RZ, R13 ;  /* 0x000000ffff097224 */ /* 0x000fe400078e000d */
[----:B------:R-:W2:Y:S04]  /*0270*/  LDG.E.64 R14, desc[UR6][R6.64+-0x40] ;  /* 0xffffc006060e7981 */ /* 0x000ea8000c1e1b00 */
[----:B------:R-:W2:Y:S04]  /*0280*/  LDG.E.64 R22, desc[UR6][R8.64+-0x40] ;  /* 0xffffc00608167981 */ /* 0x000ea8000c1e1b00 */
[----:B------:R-:W3:Y:S04]  /*0290*/  LDG.E.64 R10, desc[UR6][R6.64+-0x38] ;  /* 0xffffc806060a7981 */ /* 0x000ee8000c1e1b00 */
[----:B------:R-:W3:Y:S04]  /*02a0*/  LDG.E.64 R18, desc[UR6][R8.64+-0x38] ;  /* 0xffffc80608127981 */ /* 0x000ee8000c1e1b00 */
[----:B------:R-:W4:Y:S04]  /*02b0*/  LDG.E.64 R12, desc[UR6][R6.64+-0x30] ;  /* 0xffffd006060c7981 */ /* 0x000f28000c1e1b00 */
[----:B------:R-:W4:Y:S01]  /*02c0*/  LDG.E.64 R16, desc[UR6][R8.64+-0x30] ;  /* 0xffffd00608107981 */ /* 0x000f22000c1e1b00 */
[----:B--2---:R-:W-:-:S03]  /*02d0*/  DFMA R22, R14, R22, R20 ;  /* 0x000000160e16722b */ /* 0x004fc60000000014 */
[----:B------:R-:W2:Y:S04]  /*02e0*/  LDG.E.64 R14, desc[UR6][R6.64+-0x28] ;  /* 0xffffd806060e7981 */ /* 0x000ea8000c1e1b00 */
[----:B------:R-:W2:Y:S01]  /*02f0*/  LDG.E.64 R20, desc[UR6][R8.64+-0x28] ;  /* 0xffffd80608147981 */ /* 0x000ea2000c1e1b00 */
[----:B---3--:R-:W-:-:S03]  /*0300*/  DFMA R18, R10, R18, R22 ;  /* 0x000000120a12722b */ /* 0x008fc60000000016 */
[----:B------:R-:W3:Y:S04]  /*0310*/  LDG.E.64 R10, desc[UR6][R6.64+-0x20] ;  /* 0xffffe006060a7981 */ /* 0x000ee8000c1e1b00 */
[----:B------:R-:W3:Y:S01]  /*0320*/  LDG.E.64 R22, desc[UR6][R8.64+-0x20] ;  /* 0xffffe00608167981 */ /* 0x000ee2000c1e1b00 */
[----:B----4-:R-:W-:-:S03]  /*0330*/  DFMA R16, R12, R16, R18 ;  /* 0x000000100c10722b */ /* 0x010fc60000000012 */
        /* <DEDUP_REMOVED lines=29> */
[----:B------:R-:W-:Y:S01]  /*0510*/  VIADD R24, R24, 0x10 ;  /* 0x0000001018187836 */ /* 0x000fe20000000000 */
[----:B--2---:R-:W-:Y:S02]  /*0520*/  DFMA R22, R16, R22, R20 ;  /* 0x000000161016722b */ /* 0x004fe40000000014 */
[----:B------:R-:W2:Y:S04]  /*0530*/  LDG.E.64 R20, desc[UR6][R6.64+0x38] ;  /* 0x0000380606147981 */ /* 0x000ea8000c1e1b00 */
[----:B------:R-:W2:Y:S01]  /*0540*/  LDG.E.64 R16, desc[UR6][R8.64+0x38] ;  /* 0x0000380608107981 */ /* 0x000ea2000c1e1b00 */
[----:B------:R-:W-:Y:S01]  /*0550*/  ISETP.NE.AND P2, PT, R24, RZ, PT ;  /* 0x000000ff1800720c */ /* 0x000fe20003f45270 */
[----:B---3--:R-:W-:-:S08]  /*0560*/  DFMA R10, R18, R10, R22 ;  /* 0x0000000a120a722b */ /* 0x008fd00000000016 */
[----:B----4-:R-:W-:Y:S01]  /*0570*/  DFMA R10, R12, R14, R10 ;  /* 0x0000000e0c0a722b */ /* 0x010fe2000000000a */
[----:B------:R-:W-:Y:S02]  /*0580*/  IADD3 R14, P3, PT, R6, 0x80, RZ ;  /* 0x00000080060e7810 */ /* 0x000fe40007f7e0ff */
[----:B------:R-:W-:-:S03]  /*0590*/  IADD3 R12, P4, PT, R8, 0x80, RZ ;  /* 0x00000080080c7810 */ /* 0x000fc60007f9e0ff */
[----:B------:R-:W-:Y:S02]  /*05a0*/  IMAD.X R15, RZ, RZ, R7, P3 ;  /* 0x000000ffff0f7224 */ /* 0x000fe400018e0607 */
[----:B------:R-:W-:Y:S01]  /*05b0*/  IMAD.X R13, RZ, RZ, R9, P4 ;  /* 0x000000ffff0d7224 */ /* 0x000fe200020e0609 */
[----:B--2---:R-:W-:Y:S01]  /*05c0*/  DFMA R20, R20, R16, R10 ;  /* 0x000000101414722b */ /* 0x004fe2000000000a */
[----:B------:R-:W-:Y:S10]  /*05d0*/  @P2 BRA `(.L_x_2) ;  /* 0xfffffffc00142947 */ /* 0x000ff4000383ffff */
[----:B------:R-:W-:-:S07]  /*05e0*/  IMAD.MOV.U32 R28, RZ, RZ, R3 ;  /* 0x000000ffff1c7224 */ /* 0x000fce00078e0003 */
.L_x_1:
[----:B------:R-:W-:-:S13]  /*05f0*/  ISETP.NE.AND P2, PT, R0, RZ, PT ;  /* 0x000000ff0000720c */ /* 0x000fda0003f45270 */
[----:B------:R-:W-:Y:S05]  /*0600*/  @!P2 BRA `(.L_x_3) ;  /* 0x000000040058a947 */ /* 0x000fea0003800000 */
[----:B------:R-:W-:Y:S01]  /*0610*/  ISETP.NE.AND P2, PT, R2, RZ, PT ;  /* 0x000000ff0200720c */ /* 0x000fe20003f45270 */
[----:B------:R-:W-:-:S12]  /*0620*/  @!P1 BRA `(.L_x_4) ;  /* 0x00000000008c9947 */ /* 0x000fd80003800000 */
[----:B------:R-:W0:Y:S01]  /*0630*/  LDC.64 R22, c[0x0][0x388] ;  /* 0x0000e200ff167b82 */ /* 0x000e220000000a00 */
[----:B------:R-:W-:-:S07]  /*0640*/  IMAD.IADD R7, R27, 0x1, R28 ;  /* 0x000000011b077824 */ /* 0x000fce00078e021c */
[----:B------:R-:W1:Y:S01]  /*0650*/  LDC.64 R8, c[0x0][0x390] ;  /* 0x0000e400ff087b82 */ /* 0x000e620000000a00 */
[----:B0-----:R-:W-:-:S07]  /*0660*/  IMAD.WIDE.U32 R22, R7, 0x8, R22 ;  /* 0x0000000807167825 */ /* 0x001fce00078e0016 */
[----:B------:R-:W0:Y:S01]  /*0670*/  LDC.64 R6, c[0x0][0x388] ;  /* 0x0000e200ff067b82 */ /* 0x000e220000000a00 */
[----:B------:R-:W2:Y:S01]  /*0680*/  LDG.E.64 R22, desc[UR6][R22.64] ;  /* 0x0000000616167981 */ /* 0x000ea2000c1e1b00 */
[----:B-1----:R-:W-:-:S05]  /*0690*/  IMAD.WIDE.U32 R8, R28, 0x8, R8 ;  /* 0x000000081c087825 */ /* 0x002fca00078e0008 */
[----:B------:R-:W2:Y:S01]  /*06a0*/  LDG.E.64 R14, desc[UR6][R8.64] ;  /* 0x00000006080e7981 */ /* 0x000ea2000c1e1b00 */
[----:B------:R-:W-:-:S03]  /*06b0*/  IADD3 R10, P3, PT, R27, R28, RZ ;  /* 0x0000001c1b0a7210 */ /* 0x000fc60007f7e0ff */
[----:B------:R-:W3:Y:S01]  /*06c0*/  LDG.E.64 R12, desc[UR6][R8.64+0x8] ;  /* 0x00000806080c7981 */ /* 0x000ee2000c1e1b00 */
[----:B------:R-:W-:-:S03]  /*06d0*/  IADD3.X R11, PT, PT, RZ, RZ, RZ, P3, !PT ;  /* 0x000000ffff0b7210 */ /* 0x000fc60001ffe4ff */
[----:B------:R-:W4:Y:S04]  /*06e0*/  LDG.E.64 R16, desc[UR6][R8.64+0x10] ;  /* 0x0000100608107981 */ /* 0x000f28000c1e1b00 */
[----:B------:R-:W5:Y:S01]  /*06f0*/  LDG.E.64 R24, desc[UR6][R8.64+0x38] ;  /* 0x0000380608187981 */ /* 0x000f62000c1e1b00 */
[----:B0-----:R-:W-:-:S04]  /*0700*/  LEA R6, P3, R10, R6, 0x3 ;  /* 0x000000060a067211 */ /* 0x001fc800078618ff */
[----:B------:R-:W-:-:S05]  /*0710*/  LEA.HI.X R7, R10, R7, R11, 0x3, P3 ;  /* 0x000000070a077211 */ /* 0x000fca00018f1c0b */
[----:B------:R-:W3:Y:S04]  /*0720*/  LDG.E.64 R18, desc[UR6][R6.64+0x8] ;  /* 0x0000080606127981 */ /* 0x000ee8000c1e1b00 */
        /* <DEDUP_REMOVED lines=12> */
[----:B------:R-:W2:Y:S04]  /*07f0*/  LDG.E.64 R16, desc[UR6][R6.64+0x30] ;  /* 0x0000300606107981 */ /* 0x000ea8000c1e1b00 */
[----:B------:R-:W5:Y:S01]  /*0800*/  LDG.E.64 R6, desc[UR6][R6.64+0x38] ;  /* 0x0000380606067981 */ /* 0x000f62000c1e1b00 */
[----:B---3--:R-:W-:-:S08]  /*0810*/  DFMA R18, R20, R18, R22 ;  /* 0x000000121412722b */ /* 0x008fd00000000016 */
[----:B----4-:R-:W-:Y:S01]  /*0820*/  DFMA R10, R12, R10, R18 ;  /* 0x0000000a0c0a722b */ /* 0x010fe20000000012 */
[----:B------:R-:W-:-:S07]  /*0830*/  VIADD R28, R28, 0x8 ;  /* 0x000000081c1c7836 */ /* 0x000fce0000000000 */
[----:B--2---:R-:W-:-:S08]  /*0840*/  DFMA R10, R16, R14, R10 ;  /* 0x0000000e100a722b */ /* 0x004fd0000000000a */
[----:B-----5:R-:W-:-:S11]  /*0850*/  DFMA R20, R6, R24, R10 ;  /* 0x000000180614722b */ /* 0x020fd6000000000a */
.L_x_4:
[----:B------:R-:W-:Y:S05]  /*0860*/  @!P2 BRA `(.L_x_3) ;  /* 0x0000000000c0a947 */ /* 0x000fea0003800000 */
[----:B------:R-:W-:Y:S01]  /*0870*/  ISETP.NE.AND P2, PT, R4, RZ, PT ;  /* 0x000000ff0400720c */ /* 0x000fe20003f45270 */
[----:B------:R-:W-:-:S12]  /*0880*/  @!P0 BRA `(.L_x_5) ;  /* 0x00000000005c8947 */ /* 0x000fd80003800000 */
[----:B------:R-:W0:Y:S01]  /*0890*/  LDC.64 R16, c[0x0][0x388] ;  /* 0x0000e200ff107b82 */ /* 0x000e220000000a00 */
[C---:B------:R-:W-:Y:S01]  /*08a0*/  IMAD.IADD R9, R27.reuse, 0x1, R28 ;  /* 0x000000011b097824 */ /* 0x040fe200078e021c */
[----:B------:R-:W-:-:S06]  /*08b0*/  IADD3 R8, P3, PT, R27, R28, RZ ;  /* 0x0000001c1b087210 */ /* 0x000fcc0007f7e0ff */
[----:B------:R-:W1:Y:S08]  /*08c0*/  LDC.64 R6, c[0x0][0x390] ;  /* 0x0000e400ff067b82 */ /* 0x000e700000000a00 */
[----:B------:R-:W2:Y:S01]  /*08d0*/  LDC.64 R22, c[0x0][0x388] ;  /* 0x0000e200ff167b82 */ /* 0x000ea20000000a00 */
[----:B0-----:R-:W-:-:S04]  /*08e0*/  IMAD.WIDE.U32 R16, R9, 0x8, R16 ;  /* 0x0000000809107825 */ /* 0x001fc800078e0010 */
[----:B------:R-:W-:Y:S02]  /*08f0*/  IMAD.X R9, RZ, RZ, RZ, P3 ;  /* 0x000000ffff097224 */ /* 0x000fe400018e06ff */
[----:B------:R-:W3:Y:S01]  /*0900*/  LDG.E.64 R16, desc[UR6][R16.64] ;  /* 0x0000000610107981 */ /* 0x000ee2000c1e1b00 */
[----:B-1----:R-:W-:-:S05]  /*0910*/  IMAD.WIDE.U32 R6, R28, 0x8, R6 ;  /* 0x000000081c067825 */ /* 0x002fca00078e0006 */
[----:B------:R-:W3:Y:S01]  /*0920*/  LDG.E.64 R18, desc[UR6][R6.64] ;  /* 0x0000000606127981 */ /* 0x000ee2000c1e1b00 */
[----:B--2---:R-:W-:-:S03]  /*0930*/  LEA R22, P3, R8, R22, 0x3 ;  /* 0x0000001608167211 */ /* 0x004fc600078618ff */
[----:B------:R-:W2:Y:S01]  /*0940*/  LDG.E.64 R14, desc[UR6][R6.64+0x8] ;  /* 0x00000806060e7981 */ /* 0x000ea2000c1e1b00 */
[----:B------:R-:W-:-:S03]  /*0950*/  LEA.HI.X R23, R8, R23, R9, 0x3, P3 ;  /* 0x0000001708177211 */ /* 0x000fc600018f1c09 */
[----:B------:R-:W4:Y:S04]  /*0960*/  LDG.E.64 R10, desc[UR6][R6.64+0x10] ;  /* 0x00001006060a7981 */ /* 0x000f28000c1e1b00 */
[----:B------:R-:W2:Y:S04]  /*0970*/  LDG.E.64 R12, desc[UR6][R22.64+0x8] ;  /* 0x00000806160c7981 */ /* 0x000ea8000c1e1b00 */
[----:B------:R-:W4:Y:S04]  /*0980*/  LDG.E.64 R8, desc[UR6][R22.64+0x10] ;  /* 0x0000100616087981 */ /* 0x000f28000c1e1b00 */
[----:B------:R-:W5:Y:S04]  /*0990*/  LDG.E.64 R6, desc[UR6][R6.64+0x18] ;  /* 0x0000180606067981 */ /* 0x000f68000c1e1b00 */
[----:B------:R-:W5:Y:S01]  /*09a0*/  LDG.E.64 R24, desc[UR6][R22.64+0x18] ;  /* 0x0000180616187981 */ /* 0x000f62000c1e1b00 */
[----:B------:R-:W-:Y:S01]  /*09b0*/  VIADD R28, R28, 0x4 ;  /* 0x000000041c1c7836 */ /* 0x000fe20000000000 */
[----:B---3--:R-:W-:-:S08]  /*09c0*/  DFMA R16, R16, R18, R20 ;  /* 0x000000121010722b */ /* 0x008fd00000000014 */
[----:B--2---:R-:W-:-:S08]  /*09d0*/  DFMA R12, R12, R14, R16 ;  /* 0x0000000e0c0c722b */ /* 0x004fd00000000010 */
[----:B----4-:R-:W-:-:S08]  /*09e0*/  DFMA R8, R8, R10, R12 ;  /* 0x0000000a0808722b */ /* 0x010fd0000000000c */
[----:B-----5:R-:W-:-:S11]  /*09f0*/  DFMA R20, R24, R6, R8 ;  /* 0x000000061814722b */ /* 0x020fd60000000008 */
.L_x_5:
[----:B------:R-:W-:Y:S05]  /*0a00*/  @!P2 BRA `(.L_x_3) ;  /* 0x000000000058a947 */ /* 0x000fea0003800000 */
[----:B------:R-:W0:Y:S01]  /*0a10*/  LDC.64 R8, c[0x0][0x388] ;  /* 0x0000e200ff087b82 */ /* 0x000e220000000a00 */
[----:B------:R-:W-:-:S07]  /*0a20*/  IMAD.IADD R11, R27, 0x1, R28 ;  /* 0x000000011b0b7824 */ /* 0x000fce00078e021c */
[----:B------:R-:W1:Y:S01]  /*0a30*/  LDC.64 R6, c[0x0][0x390] ;  /* 0x0000e400ff067b82 */ /* 0x000e620000000a00 */
[----:B0-----:R-:W-:-:S06]  /*0a40*/  IMAD.WIDE.U32 R8, R11, 0x8, R8 ;  /* 0x000000080b087825 */ /* 0x001fcc00078e0008 */
[----:B------:R-:W2:Y:S01]  /*0a50*/  LDG.E.64 R8, desc[UR6][R8.64] ;  /* 0x0000000608087981 */ /* 0x000ea2000c1e1b00 */
[----:B-1----:R-:W-:-:S05]  /*0a60*/  IMAD.WIDE.U32 R6, R28, 0x8, R6 ;  /* 0x000000081c067825 */ /* 0x002fca00078e0006 */
[----:B------:R-:W2:Y:S01]  /*0a70*/  LDG.E.64 R10, desc[UR6][R6.64] ;  /* 0x00000006060a7981 */ /* 0x000ea2000c1e1b00 */
[----:B------:R-:W-:Y:S01]  /*0a80*/  ISETP.NE.AND P2, PT, R4, 0x1, PT ;  /* 0x000000010400780c */ /* 0x000fe20003f45270 */
[----:B--2---:R-:W-:-:S12]  /*0a90*/  DFMA R20, R8, R10, R20 ;  /* 0x0000000a0814722b */ /* 0x004fd80000000014 */
[----:B------:R-:W-:Y:S05]  /*0aa0*/  @!P2 BRA `(.L_x_3) ;  /* 0x000000000030a947 */ /* 0x000fea0003800000 */
[----:B------:R-:W0:Y:S01]  /*0ab0*/  LDC.64 R8, c[0x0][0x388] ;  /* 0x0000e200ff087b82 */ /* 0x000e220000000a00 */
[----:B------:R-:W-:Y:S01]  /*0ac0*/  IADD3 R27, P2, PT, R27, R28, RZ ;  /* 0x0000001c1b1b7210 */ /* 0x000fe20007f5e0ff */
[----:B------:R-:W2:Y:S04]  /*0ad0*/  LDG.E.64 R12, desc[UR6][R6.64+0x8] ;  /* 0x00000806060c7981 */ /* 0x000ea8000c1e1b00 */
[----:B------:R-:W-:Y:S01]  /*0ae0*/  IMAD.X R10, RZ, RZ, RZ, P2 ;  /* 0x000000ffff0a7224 */ /* 0x000fe200010e06ff */
[----:B------:R-:W-:-:S13]  /*0af0*/  ISETP.NE.AND P2, PT, R4, 0x2, PT ;  /* 0x000000020400780c */ /* 0x000fda0003f45270 */
[----:B------:R-:W3:Y:S01]  /*0b00*/  @P2 LDG.E.64 R16, desc[UR6][R6.64+0x10] ;  /* 0x0000100606102981 */ /* 0x000ee2000c1e1b00 */
[----:B0-----:R-:W-:-:S04]  /*0b10*/  LEA R8, P3, R27, R8, 0x3 ;  /* 0x000000081b087211 */ /* 0x001fc800078618ff */
[----:B------:R-:W-:-:S05]  /*0b20*/  LEA.HI.X R9, R27, R9, R10, 0x3, P3 ;  /* 0x000000091b097211 */ /* 0x000fca00018f1c0a */
[----:B------:R-:W2:Y:S04]  /*0b30*/  LDG.E.64 R10, desc[UR6][R8.64+0x8] ;  /* 0x00000806080a7981 */ /* 0x000ea8000c1e1b00 */
[----:B------:R-:W3:Y:S01]  /*0b40*/  @P2 LDG.E.64 R14, desc[UR6][R8.64+0x10] ;  /* 0x00001006080e2981 */ /* 0x000ee2000c1e1b00 */
[----:B--2---:R-:W-:-:S08]  /*0b50*/  DFMA R20, R10, R12, R20 ;  /* 0x0000000c0a14722b */ /* 0x004fd00000000014 */
[----:B---3--:R-:W-:-:S11]  /*0b60*/  @P2 DFMA R20, R14, R16, R20 ;  /* 0x000000100e14222b */ /* 0x008fd60000000014 */
.L_x_3:
[----:B------:R-:W0:Y:S01]  /*0b70*/  LDC.64 R6, c[0x0][0x398] ;  /* 0x0000e600ff067b82 */ /* 0x000e220000000a00 */
[----:B------:R-:W1:Y:S01]  /*0b80*/  LDCU UR8, c[0x0][0x380] ;  /* 0x00007000ff0877ac */ /* 0x000e620008000800 */
[C---:B0-----:R-:W-:Y:S01]  /*0b90*/  IMAD.WIDE.U32 R6, R5.reuse, 0x8, R6 ;  /* 0x0000000805067825 */ /* 0x041fe200078e0006 */
[----:B------:R-:W-:-:S04]  /*0ba0*/  IADD3 R5, PT, PT, R5, 0x1, RZ ;  /* 0x0000000105057810 */ /* 0x000fc80007ffe0ff */
[----:B-1----:R-:W-:Y:S01]  /*0bb0*/  ISETP.NE.AND P2, PT, R5, UR8, PT ;  /* 0x0000000805007c0c */ /* 0x002fe2000bf45270 */
[----:B------:R0:W-:-:S12]  /*0bc0*/  STG.E.64 desc[UR6][R6.64], R20 ;  /* 0x0000001406007986 */ /* 0x0001d8000c101b06 */
[----:B------:R-:W-:Y:S05]  /*0bd0*/  @!P2 EXIT ;  /* 0x000000000000a94d */ /* 0x000fea0003800000 */
[----:B------:R-:W-:Y:S05]  /*0be0*/  BRA `(.L_x_6) ;  /* 0xfffffff400587947 */ /* 0x000fea000383ffff */
.L_x_0:
[C---:B------:R-:W-:Y:S01]  /*0bf0*/  ISETP.GE.U32.AND P0, PT, R6.reuse, 0x8, PT ;  /* 0x000000080600780c */ /* 0x040fe20003f06070 */
[----:B------:R-:W-:Y:S01]  /*0c00*/  IMAD.MOV.U32 R7, RZ, RZ, RZ ;  /* 0x000000ffff077224 */ /* 0x000fe200078e00ff */
[----:B------:R-:W-:-:S04]  /*0c10*/  LOP3.LUT R8, R6, 0x7, RZ, 0xc0, !PT ;  /* 0x0000000706087812 */ /* 0x000fc800078ec0ff */
[----:B------:R-:W-:-:S07]  /*0c20*/  ISETP.NE.AND P1, PT, R8, RZ, PT ;  /* 0x000000ff0800720c */ /* 0x000fce0003f25270 */
[----:B------:R-:W-:Y:S06]  /*0c30*/  @!P0 BRA `(.L_x_7) ;  /* 0x00000000003c8947 */ /* 0x000fec0003800000 */
[----:B------:R-:W0:Y:S01]  /*0c40*/  LDC.64 R4, c[0x0][0x398] ;  /* 0x0000e600ff047b82 */ /* 0x000e220000000a00 */
[----:B------:R-:W-:Y:S01]  /*0c50*/  LOP3.LUT R7, R6, 0x7ffffff8, RZ, 0xc0, !PT ;  /* 0x7ffffff806077812 */ /* 0x000fe200078ec0ff */
[----:B------:R-:W-:-:S07]  /*0c60*/  IMAD.MOV.U32 R0, RZ, RZ, RZ ;  /* 0x000000ffff007224 */ /* 0x000fce00078e00ff */
.L_x_8:
[----:B01----:R-:W-:-:S04]  /*0c70*/  IMAD.WIDE.U32 R2, R0, 0x8, R4 ;  /* 0x0000000800027825 */ /* 0x003fc800078e0004 */
[----:B------:R-:W-:Y:S01]  /*0c80*/  VIADD R0, R0, 0x8 ;  /* 0x0000000800007836 */ /* 0x000fe20000000000 */
[----:B------:R1:W-:Y:S04]  /*0c90*/  STG.E.64 desc[UR6][R2.64], RZ ;  /* 0x000000ff02007986 */ /* 0x0003e8000c101b06 */
[----:B------:R-:W-:Y:S01]  /*0ca0*/  ISETP.NE.AND P0, PT, R0, R7, PT ;  /* 0x000000070000720c */ /* 0x000fe20003f05270 */
[----:B------:R1:W-:Y:S04]  /*0cb0*/  STG.E.64 desc[UR6][R2.64+0x8], RZ ;  /* 0x000008ff02007986 */ /* 0x0003e8000c101b06 */
[----:B------:R1:W-:Y:S04]  /*0cc0*/  STG.E.64 desc[UR6][R2.64+0x10], RZ ;  /* 0x000010ff02007986 */ /* 0x0003e8000c101b06 */
[----:B------:R1:W-:Y:S04]  /*0cd0*/  STG.E.64 desc[UR6][R2.64+0x18], RZ ;  /* 0x000018ff02007986 */ /* 0x0003e8000c101b06 */
[----:B------:R1:W-:Y:S04]  /*0ce0*/  STG.E.64 desc[UR6][R2.64+0x20], RZ ;  /* 0x000020ff02007986 */ /* 0x0003e8000c101b06 */
[----:B------:R1:W-:Y:S04]  /*0cf0*/  STG.E.64 desc[UR6][R2.64+0x28], RZ ;  /* 0x000028ff02007986 */ /* 0x0003e8000c101b06 */
[----:B------:R1:W-:Y:S04]  /*0d00*/  STG.E.64 desc[UR6][R2.64+0x30], RZ ;  /* 0x000030ff02007986 */ /* 0x0003e8000c101b06 */
[----:B------:R1:W-:Y:S01]  /*0d10*/  STG.E.64 desc[UR6][R2.64+0x38], RZ ;  /* 0x000038ff02007986 */ /* 0x0003e2000c101b06 */
[----:B------:R-:W-:Y:S05]  /*0d20*/  @P0 BRA `(.L_x_8) ;  /* 0xfffffffc00d00947 */ /* 0x000fea000383ffff */
.L_x_7:
[----:B------:R-:W-:Y:S05]  /*0d30*/  @!P1 EXIT ;  /* 0x000000000000994d */ /* 0x000fea0003800000 */
[----:B------:R-:W-:Y:S02]  /*0d40*/  ISETP.GE.U32.AND P0, PT, R8, 0x4, PT ;  /* 0x000000040800780c */ /* 0x000fe40003f06070 */
[----:B------:R-:W-:-:S04]  /*0d50*/  LOP3.LUT R0, R6, 0x3, RZ, 0xc0, !PT ;  /* 0x0000000306007812 */ /* 0x000fc800078ec0ff */
[----:B------:R-:W-:-:S07]  /*0d60*/  ISETP.NE.AND P1, PT, R0, RZ, PT ;  /* 0x000000ff0000720c */ /* 0x000fce0003f25270 */
[----:B------:R-:W-:Y:S06]  /*0d70*/  @!P0 BRA `(.L_x_9) ;  /* 0x00000000001c8947 */ /* 0x000fec0003800000 */
[----:B-1----:R-:W0:Y:S02]  /*0d80*/  LDC.64 R2, c[0x0][0x398] ;  /* 0x0000e600ff027b82 */ /* 0x002e240000000a00 */
[----:B0-----:R-:W-:-:S04]  /*0d90*/  IMAD.WIDE.U32 R2, R7, 0x8, R2 ;  /* 0x0000000807027825 */ /* 0x001fc800078e0002 */
[----:B------:R-:W-:Y:S01]  /*0da0*/  VIADD R7, R7, 0x4 ;  /* 0x0000000407077836 */ /* 0x000fe20000000000 */
[----:B------:R0:W-:Y:S04]  /*0db0*/  STG.E.64 desc[UR6][R2.64], RZ ;  /* 0x000000ff02007986 */ /* 0x0001e8000c101b06 */
[----:B------:R0:W-:Y:S04]  /*0dc0*/  STG.E.64 desc[UR6][R2.64+0x8], RZ ;  /* 0x000008ff02007986 */ /* 0x0001e8000c101b06 */
[----:B------:R0:W-:Y:S04]  /*0dd0*/  STG.E.64 desc[UR6][R2.64+0x10], RZ ;  /* 0x000010ff02007986 */ /* 0x0001e8000c101b06 */
[----:B------:R0:W-:Y:S02]  /*0de0*/  STG.E.64 desc[UR6][R2.64+0x18], RZ ;  /* 0x000018ff02007986 */ /* 0x0001e4000c101b06 */
.L_x_9:
[----:B------:R-:W-:Y:S05]  /*0df0*/  @!P1 EXIT ;  /* 0x000000000000994d */ /* 0x000fea0003800000 */
[----:B------:R-:W-:Y:S02]  /*0e00*/  ISETP.NE.AND P0, PT, R0, 0x1, PT ;  /* 0x000000010000780c */ /* 0x000fe40003f05270 */
[----:B------:R-:W-:-:S04]  /*0e10*/  LOP3.LUT R0, R6, 0x1, RZ, 0xc0, !PT ;  /* 0x0000000106007812 */ /* 0x000fc800078ec0ff */
[----:B------:R-:W-:-:S07]  /*0e20*/  ISETP.NE.U32.AND P1, PT, R0, 0x1, PT ;  /* 0x000000010000780c */ /* 0x000fce0003f25070 */
[----:B01----:R-:W0:Y:S02]  /*0e30*/  @P0 LDC.64 R2, c[0x0][0x398] ;  /* 0x0000e600ff020b82 */ /* 0x003e240000000a00 */
[----:B0-----:R-:W-:-:S05]  /*0e40*/  @P0 IMAD.WIDE.U32 R2, R7, 0x8, R2 ;  /* 0x0000000807020825 */ /* 0x001fca00078e0002 */
[----:B------:R0:W-:Y:S04]  /*0e50*/  @P0 STG.E.64 desc[UR6][R2.64], RZ ;  /* 0x000000ff02000986 */ /* 0x0001e8000c101b06 */
[----:B------:R0:W-:Y:S01]  /*0e60*/  @P0 STG.E.64 desc[UR6][R2.64+0x8], RZ ;  /* 0x000008ff02000986 */ /* 0x0001e2000c101b06 */
[----:B------:R-:W-:Y:S05]  /*0e70*/  @P1 EXIT ;  /* 0x000000000000194d */ /* 0x000fea0003800000 */
[----:B0-----:R-:W0:Y:S01]  /*0e80*/  LDC.64 R2, c[0x0][0x398] ;  /* 0x0000e600ff027b82 */ /* 0x001e220000000a00 */
[----:B------:R-:W-:-:S04]  /*0e90*/  @P0 VIADD R7, R7, 0x2 ;  /* 0x0000000207070836 */ /* 0x000fc80000000000 */
[----:B0-----:R-:W-:-:S05]  /*0ea0*/  IMAD.WIDE.U32 R2, R7, 0x8, R2 ;  /* 0x0000000807027825 */ /* 0x001fca00078e0002 */
[----:B------:R-:W-:Y:S01]  /*0eb0*/  STG.E.64 desc[UR6][R2.64], RZ ;  /* 0x000000ff02007986 */ /* 0x000fe2000c101b06 */
[----:B------:R-:W-:Y:S05]  /*0ec0*/  EXIT ;  /* 0x000000000000794d */ /* 0x000fea0003800000 */
.L_x_10:
[----:B------:R-:W-:-:S00]  /*0ed0*/  BRA `(.L_x_10) ;  /* 0xfffffffc00fc7947 */ /* 0x000fc0000383ffff */
[----:B------:R-:W-:-:S00]  /*0ee0*/  NOP ;  /* 0x0000000000007918 */ /* 0x000fc00000000000 */
        /* <DEDUP_REMOVED lines=9> */
.L_x_11:


//--------------------- .nv.shared.reserved.0     --------------------------
	.section	.nv.shared.reserved.0,"aw",@nobits
	.weak		__nv_reservedSMEM_offset_0_alias
	.size		__nv_reservedSMEM_offset_0_alias, 0, 64
	.other		__nv_reservedSMEM_offset_0_alias,@"STO_CUDA_RESERVED_SHARED STV_DEFAULT"
__nv_reservedSMEM_offset_0_alias:
	.zero		0
	.zero		64


//--------------------- .nv.constant0._Z3mxviiPdS_S_ --------------------------
	.section	.nv.constant0._Z3mxviiPdS_S_,"a",@progbits
	.sectionflags	@""
	.align	4
.nv.constant0._Z3mxviiPdS_S_:
	.zero		928


//--------------------- SYMBOLS --------------------------

	.type		.nv.reservedSmem.offset0,@object
	.size		.nv.reservedSmem.offset0,0x4
